	.headerflags	@"EF_CUDA_TEXMODE_UNIFIED EF_CUDA_64BIT_ADDRESS EF_CUDA_ACCELERATORS EF_CUDA_SM90 EF_CUDA_VIRTUAL_SM(EF_CUDA_SM90)"
	.elftype	@"ET_EXEC"


//--------------------- .nv.info                  --------------------------
	.section	.nv.info,"",@"SHT_CUDA_INFO"
	.align	4


	//----- nvinfo : EIATTR_REGCOUNT
	.align		4
        /*0000*/ 	.byte	0x04, 0x2f
        /*0002*/ 	.short	(.L_3 - .L_2)
	.align		4
.L_2:
        /*0004*/ 	.word	index@(triton_poi_fused__native_batch_norm_legit_no_training_cat_relu_50)
        /*0008*/ 	.word	0x00000020


	//----- nvinfo : EIATTR_MIN_STACK_SIZE
	.align		4
.L_3:
        /*000c*/ 	.byte	0x04, 0x12
        /*000e*/ 	.short	(.L_5 - .L_4)
	.align		4
.L_4:
        /*0010*/ 	.word	index@(triton_poi_fused__native_batch_norm_legit_no_training_cat_relu_50)
        /*0014*/ 	.word	0x00000000


	//----- nvinfo : EIATTR_FRAME_SIZE
	.align		4
.L_5:
        /*0018*/ 	.byte	0x04, 0x11
        /*001a*/ 	.short	(.L_7 - .L_6)
	.align		4
.L_6:
        /*001c*/ 	.word	index@(triton_poi_fused__native_batch_norm_legit_no_training_cat_relu_50)
        /*0020*/ 	.word	0x00000000


	//----- nvinfo : EIATTR_MIN_STACK_SIZE
	.align		4
.L_7:
        /*0024*/ 	.byte	0x04, 0x12
        /*0026*/ 	.short	(.L_9 - .L_8)
	.align		4
.L_8:
        /*0028*/ 	.word	index@(triton_poi_fused__native_batch_norm_legit_no_training_cat_relu_50)
        /*002c*/ 	.word	0x00000000
.L_9:


//--------------------- .nv.info.triton_poi_fused__native_batch_norm_legit_no_training_cat_relu_50 --------------------------
	.section	.nv.info.triton_poi_fused__native_batch_norm_legit_no_training_cat_relu_50,"",@"SHT_CUDA_INFO"
	.sectionflags	@""
	.align	4


	//----- nvinfo : EIATTR_CUDA_API_VERSION
	.align		4
        /*0000*/ 	.byte	0x04, 0x37
        /*0002*/ 	.short	(.L_11 - .L_10)
.L_10:
        /*0004*/ 	.word	0x0000007c


	//----- nvinfo : EIATTR_KPARAM_INFO
	.align		4
.L_11:
        /*0008*/ 	.byte	0x04, 0x17
        /*000a*/ 	.short	(.L_13 - .L_12)
.L_12:
        /*000c*/ 	.word	0x00000000
        /*0010*/ 	.short	0x0008
        /*0012*/ 	.short	0x0040
        /*0014*/ 	.byte	0x00, 0xf0, 0x11, 0x00


	//----- nvinfo : EIATTR_KPARAM_INFO
	.align		4
.L_13:
        /*0018*/ 	.byte	0x04, 0x17
        /*001a*/ 	.short	(.L_15 - .L_14)
.L_14:
        /*001c*/ 	.word	0x00000000
        /*0020*/ 	.short	0x0007
        /*0022*/ 	.short	0x0038
        /*0024*/ 	.byte	0x00, 0xf4, 0x21, 0x00


	//----- nvinfo : EIATTR_KPARAM_INFO
	.align		4
.L_15:
        /*0028*/ 	.byte	0x04, 0x17
        /*002a*/ 	.short	(.L_17 - .L_16)
.L_16:
        /*002c*/ 	.word	0x00000000
        /*0030*/ 	.short	0x0006
        /*0032*/ 	.short	0x0030
        /*0034*/ 	.byte	0x00, 0xf4, 0x21, 0x00


	//----- nvinfo : EIATTR_KPARAM_INFO
	.align		4
.L_17:
        /*0038*/ 	.byte	0x04, 0x17
        /*003a*/ 	.short	(.L_19 - .L_18)
.L_18:
        /*003c*/ 	.word	0x00000000
        /*0040*/ 	.short	0x0005
        /*0042*/ 	.short	0x0028
        /*0044*/ 	.byte	0x00, 0xf4, 0x21, 0x00


	//----- nvinfo : EIATTR_KPARAM_INFO
	.align		4
.L_19:
        /*0048*/ 	.byte	0x04, 0x17
        /*004a*/ 	.short	(.L_21 - .L_20)
.L_20:
        /*004c*/ 	.word	0x00000000
        /*0050*/ 	.short	0x0004
        /*0052*/ 	.short	0x0020
        /*0054*/ 	.byte	0x00, 0xf4, 0x21, 0x00


	//----- nvinfo : EIATTR_KPARAM_INFO
	.align		4
.L_21:
        /*0058*/ 	.byte	0x04, 0x17
        /*005a*/ 	.short	(.L_23 - .L_22)
.L_22:
        /*005c*/ 	.word	0x00000000
        /*0060*/ 	.short	0x0003
        /*0062*/ 	.short	0x0018
        /*0064*/ 	.byte	0x00, 0xf4, 0x21, 0x00


	//----- nvinfo : EIATTR_KPARAM_INFO
	.align		4
.L_23:
        /*0068*/ 	.byte	0x04, 0x17
        /*006a*/ 	.short	(.L_25 - .L_24)
.L_24:
        /*006c*/ 	.word	0x00000000
        /*0070*/ 	.short	0x0002
        /*0072*/ 	.short	0x0010
        /*0074*/ 	.byte	0x00, 0xf4, 0x21, 0x00


	//----- nvinfo : EIATTR_KPARAM_INFO
	.align		4
.L_25:
        /*0078*/ 	.byte	0x04, 0x17
        /*007a*/ 	.short	(.L_27 - .L_26)
.L_26:
        /*007c*/ 	.word	0x00000000
        /*0080*/ 	.short	0x0001
        /*0082*/ 	.short	0x0008
        /*0084*/ 	.byte	0x00, 0xf4, 0x21, 0x00


	//----- nvinfo : EIATTR_KPARAM_INFO
	.align		4
.L_27:
        /*0088*/ 	.byte	0x04, 0x17
        /*008a*/ 	.short	(.L_29 - .L_28)
.L_28:
        /*008c*/ 	.word	0x00000000
        /*0090*/ 	.short	0x0000
        /*0092*/ 	.short	0x0000
        /*0094*/ 	.byte	0x00, 0xf4, 0x21, 0x00


	//----- nvinfo : EIATTR_SPARSE_MMA_MASK
	.align		4
.L_29:
        /*0098*/ 	.byte	0x03, 0x50
        /*009a*/ 	.short	0x0000


	//----- nvinfo : EIATTR_MAXREG_COUNT
	.align		4
        /*009c*/ 	.byte	0x03, 0x1b
        /*009e*/ 	.short	0x00ff


	//----- nvinfo : EIATTR_EXIT_INSTR_OFFSETS
	.align		4
        /*00a0*/ 	.byte	0x04, 0x1c
        /*00a2*/ 	.short	(.L_31 - .L_30)


	//   ....[0]....
.L_30:
        /*00a4*/ 	.word	0x00000980


	//   ....[1]....
        /*00a8*/ 	.word	0x000009a0


	//----- nvinfo : EIATTR_REQNTID
	.align		4
.L_31:
        /*00ac*/ 	.byte	0x04, 0x10
        /*00ae*/ 	.short	(.L_33 - .L_32)
.L_32:
        /*00b0*/ 	.word	0x00000080
        /*00b4*/ 	.word	0x00000001
        /*00b8*/ 	.word	0x00000001


	//----- nvinfo : EIATTR_CBANK_PARAM_SIZE
	.align		4
.L_33:
        /*00bc*/ 	.byte	0x03, 0x19
        /*00be*/ 	.short	0x0044


	//----- nvinfo : EIATTR_PARAM_CBANK
	.align		4
        /*00c0*/ 	.byte	0x04, 0x0a
        /*00c2*/ 	.short	(.L_35 - .L_34)
	.align		4
.L_34:
        /*00c4*/ 	.word	index@(.nv.constant0.triton_poi_fused__native_batch_norm_legit_no_training_cat_relu_50)
        /*00c8*/ 	.short	0x0210
        /*00ca*/ 	.short	0x0044


	//----- nvinfo : EIATTR_SW_WAR
	.align		4
.L_35:
        /*00cc*/ 	.byte	0x04, 0x36
        /*00ce*/ 	.short	(.L_37 - .L_36)
.L_36:
        /*00d0*/ 	.word	0x00000008
.L_37:


//--------------------- .nv.callgraph             --------------------------
	.section	.nv.callgraph,"",@"SHT_CUDA_CALLGRAPH"
	.align	4
	.sectionentsize	8
	.align		4
        /*0000*/ 	.word	0x00000000
	.align		4
        /*0004*/ 	.word	0xffffffff
	.align		4
        /*0008*/ 	.word	0x00000000
	.align		4
        /*000c*/ 	.word	0xfffffffe
	.align		4
        /*0010*/ 	.word	0x00000000
	.align		4
        /*0014*/ 	.word	0xfffffffd
	.align		4
        /*0018*/ 	.word	0x00000000
	.align		4
        /*001c*/ 	.word	0xfffffffc


//--------------------- .nv.constant4             --------------------------
	.section	.nv.constant4,"a",@progbits
	.align	8
	.align		8
.nv.constant4:
        /*0000*/ 	.dword	_$_str
	.align		8
        /*0008*/ 	.dword	_$_str_$_2


//--------------------- .text.triton_poi_fused__native_batch_norm_legit_no_training_cat_relu_50 --------------------------
	.section	.text.triton_poi_fused__native_batch_norm_legit_no_training_cat_relu_50,"ax",@progbits
	.align	128
        .global         triton_poi_fused__native_batch_norm_legit_no_training_cat_relu_50
        .type           triton_poi_fused__native_batch_norm_legit_no_training_cat_relu_50,@function
        .size           triton_poi_fused__native_batch_norm_legit_no_training_cat_relu_50,(.L_x_1 - triton_poi_fused__native_batch_norm_legit_no_training_cat_relu_50)
        .other          triton_poi_fused__native_batch_norm_legit_no_training_cat_relu_50,@"STO_CUDA_ENTRY STV_DEFAULT"
triton_poi_fused__native_batch_norm_legit_no_training_cat_relu_50:
.text.triton_poi_fused__native_batch_norm_legit_no_training_cat_relu_50:
[----:B------:R-:W0:Y:S01]  /*0000*/  LDC R1, c[0x0][0x28] ;  /* 0x00000a00ff017b82 */ /* 0x000e220000000800 */
[----:B------:R-:W1:Y:S07]  /*0010*/  S2R R0, SR_TID.X ;  /* 0x0000000000007919 */ /* 0x000e6e0000002100 */
[----:B------:R-:W2:Y:S01]  /*0020*/  LDC.64 R4, c[0x0][0x228] ;  /* 0x00008a00ff047b82 */ /* 0x000ea20000000a00 */
[----:B------:R-:W-:Y:S01]  /*0030*/  IMAD.MOV.U32 R2, RZ, RZ, RZ ;  /* 0x000000ffff027224 */ /* 0x000fe200078e00ff */
[----:B------:R-:W-:Y:S01]  /*0040*/  ULDC.64 UR4, c[0x0][0x208] ;  /* 0x0000820000047ab9 */ /* 0x000fe20000000a00 */
[----:B------:R-:W3:Y:S01]  /*0050*/  S2R R25, SR_CTAID.X ;  /* 0x0000000000197919 */ /* 0x000ee20000002500 */
[----:B------:R-:W-:Y:S01]  /*0060*/  IMAD.MOV.U32 R24, RZ, RZ, RZ ;  /* 0x000000ffff187224 */ /* 0x000fe200078e00ff */
[----:B------:R-:W-:-:S03]  /*0070*/  ULDC.64 UR6, c[0x0][0x218] ;  /* 0x0000860000067ab9 */ /* 0x000fc60000000a00 */
[----:B------:R-:W4:Y:S01]  /*0080*/  LDC.64 R12, c[0x0][0x220] ;  /* 0x00008800ff0c7b82 */ /* 0x000f220000000a00 */
[----:B------:R-:W-:-:S07]  /*0090*/  IMAD.MOV.U32 R14, RZ, RZ, 0x3e800000 ;  /* 0x3e800000ff0e7424 */ /* 0x000fce00078e00ff */
[----:B------:R-:W5:Y:S08]  /*00a0*/  LDC.64 R28, c[0x0][0x210] ;  /* 0x00008400ff1c7b82 */ /* 0x000f700000000a00 */
[----:B------:R-:W2:Y:S01]  /*00b0*/  LDC.64 R22, c[0x0][0x230] ;  /* 0x00008c00ff167b82 */ /* 0x000ea20000000a00 */
[----:B-1----:R-:W-:-:S07]  /*00c0*/  IMAD.SHL.U32 R0, R0, 0x4, RZ ;  /* 0x0000000400007824 */ /* 0x002fce00078e00ff */
[----:B------:R-:W1:Y:S01]  /*00d0*/  LDC.64 R26, c[0x0][0x238] ;  /* 0x00008e00ff1a7b82 */ /* 0x000e620000000a00 */
[----:B------:R-:W-:-:S05]  /*00e0*/  LOP3.LUT R0, R0, 0x1fc, RZ, 0xc0, !PT ;  /* 0x000001fc00007812 */ /* 0x000fca00078ec0ff */
[----:B---3--:R-:W-:-:S05]  /*00f0*/  IMAD R25, R25, 0x200, R0 ;  /* 0x0000020019197824 */ /* 0x008fca00078e0200 */
[----:B------:R-:W-:Y:S02]  /*0100*/  SHF.R.S32.HI R3, RZ, 0x1f, R25 ;  /* 0x0000001fff037819 */ /* 0x000fe40000011419 */
[----:B------:R-:W-:Y:S02]  /*0110*/  ISETP.GE.AND P0, PT, R25, 0xd100, PT ;  /* 0x0000d1001900780c */ /* 0x000fe40003f06270 */
[----:B------:R-:W-:-:S04]  /*0120*/  LEA.HI R0, R3, R25, RZ, 0x6 ;  /* 0x0000001903007211 */ /* 0x000fc800078f30ff */
[----:B------:R-:W-:-:S05]  /*0130*/  SHF.R.S32.HI R3, RZ, 0x6, R0 ;  /* 0x00000006ff037819 */ /* 0x000fca0000011400 */
[----:B------:R-:W-:-:S05]  /*0140*/  IMAD.HI R2, R3, -0x63371e9f, R2 ;  /* 0x9cc8e16103027827 */ /* 0x000fca00078e0202 */
[----:B------:R-:W-:-:S04]  /*0150*/  SHF.R.U32.HI R7, RZ, 0x1f, R2 ;  /* 0x0000001fff077819 */ /* 0x000fc80000011602 */
[----:B------:R-:W-:-:S05]  /*0160*/  LEA.HI.SX32 R7, R2, R7, 0x19 ;  /* 0x0000000702077211 */ /* 0x000fca00078fcaff */
[----:B------:R-:W-:Y:S01]  /*0170*/  IMAD R11, R7, -0xd1, R3 ;  /* 0xffffff2f070b7824 */ /* 0x000fe200078e0203 */
[----:B------:R-:W-:Y:S01]  /*0180*/  CS2R R6, SRZ ;  /* 0x0000000000067805 */ /* 0x000fe2000001ff00 */
[----:B------:R-:W-:Y:S02]  /*0190*/  IMAD.MOV.U32 R3, RZ, RZ, RZ ;  /* 0x000000ffff037224 */ /* 0x000fe400078e00ff */
[----:B--2---:R-:W-:-:S05]  /*01a0*/  IMAD.WIDE R4, R11, 0x4, R4 ;  /* 0x000000040b047825 */ /* 0x004fca00078e0204 */
[----:B------:R-:W2:Y:S04]  /*01b0*/  @!P0 LDG.E.EL R6, desc[UR4][R4.64] ;  /* 0x0000000404068981 */ /* 0x000ea8000c2e1900 */
[----:B------:R-:W3:Y:S04]  /*01c0*/  @!P0 LDG.E.EL R3, desc[UR4][R4.64] ;  /* 0x0000000404038981 */ /* 0x000ee8000c2e1900 */
[----:B------:R-:W5:Y:S01]  /*01d0*/  @!P0 LDG.E.EL R7, desc[UR4][R4.64] ;  /* 0x0000000404078981 */ /* 0x000f62000c2e1900 */
[----:B------:R-:W-:-:S06]  /*01e0*/  IMAD.MOV.U32 R2, RZ, RZ, RZ ;  /* 0x000000ffff027224 */ /* 0x000fcc00078e00ff */
[----:B------:R1:W5:Y:S02]  /*01f0*/  @!P0 LDG.E.EL R2, desc[UR4][R4.64] ;  /* 0x0000000404028981 */ /* 0x000364000c2e1900 */
[----:B-1----:R-:W-:-:S04]  /*0200*/  IMAD.HI R5, R25, -0x63371e9f, R24 ;  /* 0x9cc8e16119057827 */ /* 0x002fc800078e0218 */
[----:B----4-:R-:W-:-:S04]  /*0210*/  IMAD.WIDE R12, R11, 0x4, R12 ;  /* 0x000000040b0c7825 */ /* 0x010fc800078e020c */
[----:B0-----:R-:W-:-:S04]  /*0220*/  IMAD.WIDE R22, R11, 0x4, R22 ;  /* 0x000000040b167825 */ /* 0x001fc800078e0216 */
[----:B------:R-:W-:-:S05]  /*0230*/  IMAD.WIDE R26, R11, 0x4, R26 ;  /* 0x000000040b1a7825 */ /* 0x000fca00078e021a */
[----:B------:R-:W4:Y:S01]  /*0240*/  @!P0 LDG.E.EL R24, desc[UR4][R26.64] ;  /* 0x000000041a188981 */ /* 0x000f22000c2e1900 */
[----:B--2---:R-:W-:Y:S01]  /*0250*/  FADD R6, R6, 9.9999997473787516356e-06 ;  /* 0x3727c5ac06067421 */ /* 0x004fe20000000000 */
[----:B---3--:R-:W-:-:S03]  /*0260*/  FADD R3, R3, 9.9999997473787516356e-06 ;  /* 0x3727c5ac03037421 */ /* 0x008fc60000000000 */
[----:B------:R-:W0:Y:S01]  /*0270*/  MUFU.SQRT R10, R6 ;  /* 0x00000006000a7308 */ /* 0x000e220000002000 */
[----:B-----5:R-:W-:-:S07]  /*0280*/  FADD R7, R7, 9.9999997473787516356e-06 ;  /* 0x3727c5ac07077421 */ /* 0x020fce0000000000 */
[----:B------:R-:W1:Y:S08]  /*0290*/  MUFU.SQRT R8, R3 ;  /* 0x0000000300087308 */ /* 0x000e700000002000 */
[----:B------:R-:W2:Y:S01]  /*02a0*/  MUFU.SQRT R16, R7 ;  /* 0x0000000700107308 */ /* 0x000ea20000002000 */
[C---:B0-----:R-:W-:Y:S02]  /*02b0*/  FSETP.GT.AND P6, PT, R10.reuse, 8.50705917302346158658e+37, PT ;  /* 0x7e8000000a00780b */ /* 0x041fe40003fc4000 */
[----:B------:R-:W-:-:S02]  /*02c0*/  FSETP.GEU.AND P2, PT, R10, 1.175494350822287508e-38, PT ;  /* 0x008000000a00780b */ /* 0x000fc40003f4e000 */
[C---:B-1----:R-:W-:Y:S02]  /*02d0*/  FSETP.GT.AND P5, PT, R8.reuse, 8.50705917302346158658e+37, PT ;  /* 0x7e8000000800780b */ /* 0x042fe40003fa4000 */
[----:B------:R-:W-:Y:S02]  /*02e0*/  FSETP.GEU.AND P3, PT, R8, 1.175494350822287508e-38, PT ;  /* 0x008000000800780b */ /* 0x000fe40003f6e000 */
[C---:B--2---:R-:W-:Y:S02]  /*02f0*/  FSETP.GT.AND P4, PT, R16.reuse, 8.50705917302346158658e+37, PT ;  /* 0x7e8000001000780b */ /* 0x044fe40003f84000 */
[----:B------:R-:W-:-:S03]  /*0300*/  FSETP.GEU.AND P1, PT, R16, 1.175494350822287508e-38, PT ;  /* 0x008000001000780b */ /* 0x000fc60003f2e000 */
[----:B------:R-:W-:-:S04]  /*0310*/  @P6 FMUL R10, R10, 0.25 ;  /* 0x3e8000000a0a6820 */ /* 0x000fc80000400000 */
[----:B------:R-:W-:Y:S01]  /*0320*/  @P5 FMUL R8, R8, 0.25 ;  /* 0x3e80000008085820 */ /* 0x000fe20000400000 */
[----:B------:R-:W-:Y:S01]  /*0330*/  @!P2 FMUL R10, R10, 16777216 ;  /* 0x4b8000000a0aa820 */ /* 0x000fe20000400000 */
[----:B------:R-:W-:Y:S01]  /*0340*/  SHF.R.U32.HI R6, RZ, 0x1f, R5 ;  /* 0x0000001fff067819 */ /* 0x000fe20000011605 */
[----:B------:R-:W-:Y:S01]  /*0350*/  FADD R2, R2, 9.9999997473787516356e-06 ;  /* 0x3727c5ac02027421 */ /* 0x000fe20000000000 */
[----:B------:R-:W-:Y:S01]  /*0360*/  @!P3 FMUL R8, R8, 16777216 ;  /* 0x4b8000000808b820 */ /* 0x000fe20000400000 */
[----:B------:R-:W-:Y:S01]  /*0370*/  @P4 FMUL R16, R16, 0.25 ;  /* 0x3e80000010104820 */ /* 0x000fe20000400000 */
[----:B------:R-:W-:Y:S01]  /*0380*/  MUFU.RCP R4, R10 ;  /* 0x0000000a00047308 */ /* 0x000fe20000001000 */
[----:B------:R-:W-:Y:S02]  /*0390*/  LEA.HI.SX32 R9, R5, R6, 0x13 ;  /* 0x0000000605097211 */ /* 0x000fe400078f9aff */
[----:B------:R-:W-:Y:S01]  /*03a0*/  @!P1 FMUL R16, R16, 16777216 ;  /* 0x4b80000010109820 */ /* 0x000fe20000400000 */
[----:B------:R-:W-:-:S04]  /*03b0*/  LOP3.LUT R7, R0, 0xffffffc0, RZ, 0xc0, !PT ;  /* 0xffffffc000077812 */ /* 0x000fc800078ec0ff */
[----:B------:R-:W0:Y:S01]  /*03c0*/  MUFU.SQRT R10, R2 ;  /* 0x00000002000a7308 */ /* 0x000e220000002000 */
[----:B------:R-:W-:Y:S01]  /*03d0*/  IMAD R0, R9, -0x3440, R25 ;  /* 0xffffcbc009007824 */ /* 0x000fe200078e0219 */
[----:B------:R-:W-:-:S06]  /*03e0*/  FSEL R6, R14, 1, P5 ;  /* 0x3f8000000e067808 */ /* 0x000fcc0002800000 */
[----:B------:R-:W1:Y:S01]  /*03f0*/  MUFU.RCP R3, R8 ;  /* 0x0000000800037308 */ /* 0x000e620000001000 */
[----:B------:R-:W-:Y:S01]  /*0400*/  IMAD R15, R9, 0x3140, R0 ;  /* 0x00003140090f7824 */ /* 0x000fe200078e0200 */
[----:B------:R-:W-:-:S06]  /*0410*/  FSEL R17, R14, 1, P6 ;  /* 0x3f8000000e117808 */ /* 0x000fcc0003000000 */
[----:B------:R2:W3:Y:S01]  /*0420*/  MUFU.RCP R5, R16 ;  /* 0x0000001000057308 */ /* 0x0004e20000001000 */
[----:B------:R-:W-:Y:S02]  /*0430*/  IMAD.IADD R7, R25, 0x1, -R7 ;  /* 0x0000000119077824 */ /* 0x000fe400078e0a07 */
[----:B------:R-:W-:Y:S02]  /*0440*/  IMAD R9, R9, 0x300, RZ ;  /* 0x0000030009097824 */ /* 0x000fe400078e02ff */
[----:B------:R-:W-:Y:S01]  /*0450*/  IMAD.SHL.U32 R0, R11, 0x40, RZ ;  /* 0x000000400b007824 */ /* 0x000fe200078e00ff */
[----:B--2---:R-:W-:Y:S01]  /*0460*/  FSEL R16, R14, 1, P4 ;  /* 0x3f8000000e107808 */ /* 0x004fe20002000000 */
[----:B------:R-:W-:Y:S01]  /*0470*/  @!P3 FMUL R6, R6, 16777216 ;  /* 0x4b8000000606b820 */ /* 0x000fe20000400000 */
[----:B------:R-:W-:Y:S02]  /*0480*/  @!P2 FMUL R17, R17, 16777216 ;  /* 0x4b8000001111a820 */ /* 0x000fe40000400000 */
[--C-:B------:R-:W-:Y:S01]  /*0490*/  IADD3 R8, P5, P6, R0, R7, R9.reuse ;  /* 0x0000000700087210 */ /* 0x100fe20007ebe009 */
[----:B------:R-:W-:Y:S01]  /*04a0*/  @!P1 FMUL R16, R16, 16777216 ;  /* 0x4b80000010109820 */ /* 0x000fe20000400000 */
[----:B------:R-:W-:-:S02]  /*04b0*/  SHF.R.S32.HI R18, RZ, 0x1f, R9 ;  /* 0x0000001fff127819 */ /* 0x000fc40000011409 */
[----:B0-----:R-:W-:Y:S02]  /*04c0*/  FSETP.GT.AND P2, PT, R10, 8.50705917302346158658e+37, PT ;  /* 0x7e8000000a00780b */ /* 0x001fe40003f44000 */
[----:B------:R-:W-:Y:S02]  /*04d0*/  ISETP.GE.AND P3, PT, R11, 0xc5, PT ;  /* 0x000000c50b00780c */ /* 0x000fe40003f66270 */
[----:B------:R-:W-:Y:S01]  /*04e0*/  SHF.R.S32.HI R9, RZ, 0x1f, R0 ;  /* 0x0000001fff097819 */ /* 0x000fe20000011400 */
[----:B-1----:R-:W-:Y:S01]  /*04f0*/  FMUL R0, R3, R6 ;  /* 0x0000000603007220 */ /* 0x002fe20000400000 */
[----:B------:R-:W-:Y:S01]  /*0500*/  SHF.R.S32.HI R19, RZ, 0x1f, R7 ;  /* 0x0000001fff137819 */ /* 0x000fe20000011407 */
[----:B------:R-:W-:Y:S01]  /*0510*/  FMUL R2, R4, R17 ;  /* 0x0000001104027220 */ /* 0x000fe20000400000 */
[----:B---3--:R-:W-:Y:S01]  /*0520*/  FMUL R3, R5, R16 ;  /* 0x0000001005037220 */ /* 0x008fe20000400000 */
[----:B------:R-:W-:Y:S02]  /*0530*/  CS2R R4, SRZ ;  /* 0x0000000000047805 */ /* 0x000fe4000001ff00 */
[----:B------:R-:W-:-:S02]  /*0540*/  FSETP.GEU.AND P4, PT, R10, 1.175494350822287508e-38, PT ;  /* 0x008000000a00780b */ /* 0x000fc40003f8e000 */
[----:B------:R-:W-:Y:S02]  /*0550*/  CS2R R6, SRZ ;  /* 0x0000000000067805 */ /* 0x000fe4000001ff00 */
[----:B------:R-:W-:Y:S01]  /*0560*/  ISETP.LT.AND P1, PT, R25, 0xd100, !P3 ;  /* 0x0000d1001900780c */ /* 0x000fe20005f21270 */
[----:B------:R-:W-:Y:S01]  /*0570*/  IMAD.WIDE R28, R15, 0x4, R28 ;  /* 0x000000040f1c7825 */ /* 0x000fe200078e021c */
[----:B------:R-:W-:Y:S01]  /*0580*/  FSEL R21, R14, 1, P2 ;  /* 0x3f8000000e157808 */ /* 0x000fe20001000000 */
[----:B------:R-:W2:Y:S01]  /*0590*/  @!P0 LDG.E.EL R5, desc[UR4][R12.64] ;  /* 0x000000040c058981 */ /* 0x000ea2000c2e1900 */
[----:B------:R-:W-:-:S03]  /*05a0*/  CS2R R14, SRZ ;  /* 0x00000000000e7805 */ /* 0x000fc6000001ff00 */
[----:B------:R-:W3:Y:S01]  /*05b0*/  @!P0 LDG.E.EL R4, desc[UR4][R12.64] ;  /* 0x000000040c048981 */ /* 0x000ee2000c2e1900 */
[----:B------:R-:W-:-:S03]  /*05c0*/  @P2 FMUL R10, R10, 0.25 ;  /* 0x3e8000000a0a2820 */ /* 0x000fc60000400000 */
[----:B------:R-:W5:Y:S04]  /*05d0*/  @!P0 LDG.E.EL R7, desc[UR4][R12.64] ;  /* 0x000000040c078981 */ /* 0x000f68000c2e1900 */
[----:B------:R0:W2:Y:S01]  /*05e0*/  @!P0 LDG.E.EL R6, desc[UR4][R12.64] ;  /* 0x000000040c068981 */ /* 0x0000a2000c2e1900 */
[----:B------:R-:W-:Y:S01]  /*05f0*/  ISETP.GT.AND P2, PT, R11, 0xc4, !P0 ;  /* 0x000000c40b00780c */ /* 0x000fe20004744270 */
[----:B------:R-:W-:Y:S01]  /*0600*/  @!P4 FMUL R10, R10, 16777216 ;  /* 0x4b8000000a0ac820 */ /* 0x000fe20000400000 */
[----:B------:R-:W-:Y:S01]  /*0610*/  @!P4 FMUL R21, R21, 16777216 ;  /* 0x4b8000001515c820 */ /* 0x000fe20000400000 */
[----:B0-----:R-:W-:Y:S02]  /*0620*/  CS2R R12, SRZ ;  /* 0x00000000000c7805 */ /* 0x001fe4000001ff00 */
[----:B------:R-:W-:-:S04]  /*0630*/  IADD3.X R9, R9, R19, R18, P5, P6 ;  /* 0x0000001309097210 */ /* 0x000fc80002fec412 */
[----:B------:R0:W2:Y:S01]  /*0640*/  @P1 LDG.E.128 R12, desc[UR4][R28.64] ;  /* 0x000000041c0c1981 */ /* 0x0000a2000c1e1d00 */
[----:B------:R1:W4:Y:S01]  /*0650*/  MUFU.RCP R20, R10 ;  /* 0x0000000a00147308 */ /* 0x0003220000001000 */
[C---:B0-----:R-:W-:Y:S02]  /*0660*/  LEA R28, P4, R8.reuse, UR6, 0x2 ;  /* 0x00000006081c7c11 */ /* 0x041fe4000f8810ff */
[----:B-1----:R-:W-:Y:S02]  /*0670*/  CS2R R10, SRZ ;  /* 0x00000000000a7805 */ /* 0x002fe4000001ff00 */
[----:B------:R-:W-:Y:S02]  /*0680*/  LEA.HI.X R29, R8, UR7, R9, 0x2, P4 ;  /* 0x00000007081d7c11 */ /* 0x000fe4000a0f1409 */
[----:B------:R-:W-:-:S06]  /*0690*/  CS2R R8, SRZ ;  /* 0x0000000000087805 */ /* 0x000fcc000001ff00 */
[----:B------:R-:W3:Y:S01]  /*06a0*/  @P2 LDG.E.128 R8, desc[UR4][R28.64+-0xc500] ;  /* 0xff3b00041c082981 */ /* 0x000ee2000c1e1d00 */
[----:B------:R-:W-:Y:S02]  /*06b0*/  CS2R R16, SRZ ;  /* 0x0000000000107805 */ /* 0x000fe4000001ff00 */
[----:B------:R-:W-:Y:S01]  /*06c0*/  CS2R R18, SRZ ;  /* 0x0000000000127805 */ /* 0x000fe2000001ff00 */
[----:B----4-:R-:W-:Y:S01]  /*06d0*/  FMUL R20, R20, R21 ;  /* 0x0000001514147220 */ /* 0x010fe20000400000 */
[----:B------:R-:W-:Y:S02]  /*06e0*/  IMAD.MOV.U32 R21, RZ, RZ, RZ ;  /* 0x000000ffff157224 */ /* 0x000fe400078e00ff */
[----:B------:R-:W4:Y:S04]  /*06f0*/  @!P0 LDG.E.EL R16, desc[UR4][R22.64] ;  /* 0x0000000416108981 */ /* 0x000f28000c2e1900 */
[----:B------:R-:W4:Y:S04]  /*0700*/  @!P0 LDG.E.EL R17, desc[UR4][R22.64] ;  /* 0x0000000416118981 */ /* 0x000f28000c2e1900 */
[----:B------:R-:W4:Y:S04]  /*0710*/  @!P0 LDG.E.EL R18, desc[UR4][R22.64] ;  /* 0x0000000416128981 */ /* 0x000f28000c2e1900 */
[----:B------:R0:W4:Y:S04]  /*0720*/  @!P0 LDG.E.EL R19, desc[UR4][R22.64] ;  /* 0x0000000416138981 */ /* 0x000128000c2e1900 */
[----:B------:R-:W4:Y:S01]  /*0730*/  @!P0 LDG.E.EL R21, desc[UR4][R26.64] ;  /* 0x000000041a158981 */ /* 0x000f22000c2e1900 */
[----:B0-----:R-:W-:-:S06]  /*0740*/  CS2R R22, SRZ ;  /* 0x0000000000167805 */ /* 0x001fcc000001ff00 */
[----:B------:R-:W4:Y:S04]  /*0750*/  @!P0 LDG.E.EL R22, desc[UR4][R26.64] ;  /* 0x000000041a168981 */ /* 0x000f28000c2e1900 */
[----:B------:R0:W4:Y:S02]  /*0760*/  @!P0 LDG.E.EL R23, desc[UR4][R26.64] ;  /* 0x000000041a178981 */ /* 0x000124000c2e1900 */
[----:B0-----:R-:W0:Y:S02]  /*0770*/  LDC.64 R26, c[0x0][0x248] ;  /* 0x00009200ff1a7b82 */ /* 0x001e240000000a00 */
[----:B0-----:R-:W-:Y:S01]  /*0780*/  IMAD.WIDE R26, R25, 0x4, R26 ;  /* 0x00000004191a7825 */ /* 0x001fe200078e021a */
[----:B--2---:R-:W-:Y:S02]  /*0790*/  SEL R12, R12, RZ, P1 ;  /* 0x000000ff0c0c7207 */ /* 0x004fe40000800000 */
[----:B------:R-:W-:-:S02]  /*07a0*/  SEL R13, R13, RZ, P1 ;  /* 0x000000ff0d0d7207 */ /* 0x000fc40000800000 */
[----:B------:R-:W-:Y:S02]  /*07b0*/  SEL R15, R15, RZ, P1 ;  /* 0x000000ff0f0f7207 */ /* 0x000fe40000800000 */
[----:B------:R-:W-:Y:S02]  /*07c0*/  SEL R14, R14, RZ, P1 ;  /* 0x000000ff0e0e7207 */ /* 0x000fe40000800000 */
[----:B---3--:R-:W-:Y:S02]  /*07d0*/  @P3 SEL R12, R8, RZ, P2 ;  /* 0x000000ff080c3207 */ /* 0x008fe40001000000 */
[----:B------:R-:W-:Y:S02]  /*07e0*/  @P3 SEL R13, R9, RZ, P2 ;  /* 0x000000ff090d3207 */ /* 0x000fe40001000000 */
[----:B------:R-:W0:Y:S01]  /*07f0*/  LDC.64 R8, c[0x0][0x240] ;  /* 0x00009000ff087b82 */ /* 0x000e220000000a00 */
[----:B------:R-:W-:Y:S02]  /*0800*/  @P3 SEL R15, R11, RZ, P2 ;  /* 0x000000ff0b0f3207 */ /* 0x000fe40001000000 */
[----:B------:R-:W-:Y:S01]  /*0810*/  @P3 SEL R14, R10, RZ, P2 ;  /* 0x000000ff0a0e3207 */ /* 0x000fe20001000000 */
[----:B------:R-:W-:-:S02]  /*0820*/  FADD R5, R12, -R5 ;  /* 0x800000050c057221 */ /* 0x000fc40000000000 */
[----:B------:R-:W-:Y:S02]  /*0830*/  FADD R11, R15, -R6 ;  /* 0x800000060f0b7221 */ /* 0x000fe40000000000 */
[----:B-----5:R-:W-:Y:S01]  /*0840*/  FADD R6, R14, -R7 ;  /* 0x800000070e067221 */ /* 0x020fe20000000000 */
[----:B------:R-:W-:Y:S01]  /*0850*/  FADD R7, R13, -R4 ;  /* 0x800000040d077221 */ /* 0x000fe20000000000 */
[----:B------:R-:W-:Y:S01]  /*0860*/  FMUL R11, R20, R11 ;  /* 0x0000000b140b7220 */ /* 0x000fe20000400000 */
[----:B------:R-:W-:Y:S01]  /*0870*/  FMUL R0, R0, R5 ;  /* 0x0000000500007220 */ /* 0x000fe20000400000 */
[----:B------:R-:W-:Y:S01]  /*0880*/  FMUL R6, R3, R6 ;  /* 0x0000000603067220 */ /* 0x000fe20000400000 */
[----:B------:R-:W-:Y:S01]  /*0890*/  FMUL R7, R2, R7 ;  /* 0x0000000702077220 */ /* 0x000fe20000400000 */
[----:B----4-:R-:W-:Y:S01]  /*08a0*/  FFMA R11, R11, R19, R24 ;  /* 0x000000130b0b7223 */ /* 0x010fe20000000018 */
[----:B------:R-:W-:-:S04]  /*08b0*/  FFMA R0, R0, R16, R21 ;  /* 0x0000001000007223 */ /* 0x000fc80000000015 */
[----:B------:R-:W-:Y:S01]  /*08c0*/  FSETP.GEU.AND P1, PT, R11, RZ, PT ;  /* 0x000000ff0b00720b */ /* 0x000fe20003f2e000 */
[----:B0-----:R-:W-:Y:S01]  /*08d0*/  IMAD.WIDE R8, R25, 0x4, R8 ;  /* 0x0000000419087825 */ /* 0x001fe200078e0208 */
[----:B------:R-:W-:-:S03]  /*08e0*/  FSETP.GEU.AND P4, PT, R0, RZ, PT ;  /* 0x000000ff0000720b */ /* 0x000fc60003f8e000 */
[----:B------:R-:W-:Y:S01]  /*08f0*/  FFMA R7, R7, R17, R22 ;  /* 0x0000001107077223 */ /* 0x000fe20000000016 */
[----:B------:R-:W-:-:S04]  /*0900*/  FFMA R6, R6, R18, R23 ;  /* 0x0000001206067223 */ /* 0x000fc80000000017 */
[----:B------:R-:W-:Y:S01]  /*0910*/  FSETP.GEU.AND P3, PT, R7, RZ, PT ;  /* 0x000000ff0700720b */ /* 0x000fe20003f6e000 */
[----:B------:R0:W-:Y:S01]  /*0920*/  @!P0 STG.E.128 desc[UR4][R8.64], R12 ;  /* 0x0000000c08008986 */ /* 0x0001e2000c101d04 */
[C---:B------:R-:W-:Y:S02]  /*0930*/  FSETP.GEU.AND P2, PT, R6.reuse, RZ, PT ;  /* 0x000000ff0600720b */ /* 0x040fe40003f4e000 */
[----:B------:R-:W-:Y:S02]  /*0940*/  SEL R19, R11, RZ, P1 ;  /* 0x000000ff0b137207 */ /* 0x000fe40000800000 */
[----:B------:R-:W-:Y:S02]  /*0950*/  SEL R18, R6, RZ, P2 ;  /* 0x000000ff06127207 */ /* 0x000fe40001000000 */
[----:B------:R-:W-:Y:S02]  /*0960*/  SEL R17, R7, RZ, P3 ;  /* 0x000000ff07117207 */ /* 0x000fe40001800000 */
[----:B------:R-:W-:Y:S01]  /*0970*/  SEL R16, R0, RZ, P4 ;  /* 0x000000ff00107207 */ /* 0x000fe20002000000 */
[----:B0-----:R-:W-:Y:S06]  /*0980*/  @P0 EXIT ;  /* 0x000000000000094d */ /* 0x001fec0003800000 */
[----:B------:R-:W-:Y:S01]  /*0990*/  STG.E.128 desc[UR4][R26.64], R16 ;  /* 0x000000101a007986 */ /* 0x000fe2000c101d04 */
[----:B------:R-:W-:Y:S05]  /*09a0*/  EXIT ;  /* 0x000000000000794d */ /* 0x000fea0003800000 */
.L_x_0:
[----:B------:R-:W-:-:S00]  /*09b0*/  BRA `(.L_x_0) ;  /* 0xfffffffc00fc7947 */ /* 0x000fc0000383ffff */
[----:B------:R-:W-:-:S00]  /*09c0*/  NOP ;  /* 0x0000000000007918 */ /* 0x000fc00000000000 */
        /* <DEDUP_REMOVED lines=11> */
.L_x_1:


//--------------------- .nv.global.init           --------------------------
	.section	.nv.global.init,"aw",@progbits
.nv.global.init:
	.type		_$_str,@object
	.size		_$_str,(_$_str_$_2 - _$_str)
_$_str:
        /*0000*/ 	.byte	0x5f, 0x5f, 0x43, 0x55, 0x44, 0x41, 0x5f, 0x46, 0x54, 0x5a, 0x00
	.type		_$_str_$_2,@object
	.size		_$_str_$_2,(.L_1 - _$_str_$_2)
_$_str_$_2:
        /*000b*/ 	.byte	0x5f, 0x5f, 0x43, 0x55, 0x44, 0x41, 0x5f, 0x50, 0x52, 0x45, 0x43, 0x5f, 0x53, 0x51, 0x52, 0x54
        /*001b*/ 	.byte	0x00
.L_1:


//--------------------- .nv.constant0.triton_poi_fused__native_batch_norm_legit_no_training_cat_relu_50 --------------------------
	.section	.nv.constant0.triton_poi_fused__native_batch_norm_legit_no_training_cat_relu_50,"a",@progbits
	.sectionflags	@""
	.align	4
.nv.constant0.triton_poi_fused__native_batch_norm_legit_no_training_cat_relu_50:
	.zero		596
